	.headerflags	@"EF_CUDA_TEXMODE_UNIFIED EF_CUDA_64BIT_ADDRESS EF_CUDA_ACCELERATORS EF_CUDA_SM90 EF_CUDA_VIRTUAL_SM(EF_CUDA_SM90)"
	.elftype	@"ET_EXEC"


//--------------------- .nv.info                  --------------------------
	.section	.nv.info,"",@"SHT_CUDA_INFO"
	.align	4


	//----- nvinfo : EIATTR_REGCOUNT
	.align		4
        /*0000*/ 	.byte	0x04, 0x2f
        /*0002*/ 	.short	(.L_1 - .L_0)
	.align		4
.L_0:
        /*0004*/ 	.word	index@(triton_poi_fused_leaky_relu_leaky_relu_backward_2)
        /*0008*/ 	.word	0x0000000a


	//----- nvinfo : EIATTR_MIN_STACK_SIZE
	.align		4
.L_1:
        /*000c*/ 	.byte	0x04, 0x12
        /*000e*/ 	.short	(.L_3 - .L_2)
	.align		4
.L_2:
        /*0010*/ 	.word	index@(triton_poi_fused_leaky_relu_leaky_relu_backward_2)
        /*0014*/ 	.word	0x00000000


	//----- nvinfo : EIATTR_FRAME_SIZE
	.align		4
.L_3:
        /*0018*/ 	.byte	0x04, 0x11
        /*001a*/ 	.short	(.L_5 - .L_4)
	.align		4
.L_4:
        /*001c*/ 	.word	index@(triton_poi_fused_leaky_relu_leaky_relu_backward_2)
        /*0020*/ 	.word	0x00000000


	//----- nvinfo : EIATTR_MIN_STACK_SIZE
	.align		4
.L_5:
        /*0024*/ 	.byte	0x04, 0x12
        /*0026*/ 	.short	(.L_7 - .L_6)
	.align		4
.L_6:
        /*0028*/ 	.word	index@(triton_poi_fused_leaky_relu_leaky_relu_backward_2)
        /*002c*/ 	.word	0x00000000
.L_7:


//--------------------- .nv.info.triton_poi_fused_leaky_relu_leaky_relu_backward_2 --------------------------
	.section	.nv.info.triton_poi_fused_leaky_relu_leaky_relu_backward_2,"",@"SHT_CUDA_INFO"
	.sectionflags	@""
	.align	4


	//----- nvinfo : EIATTR_CUDA_API_VERSION
	.align		4
        /*0000*/ 	.byte	0x04, 0x37
        /*0002*/ 	.short	(.L_9 - .L_8)
.L_8:
        /*0004*/ 	.word	0x0000007c


	//----- nvinfo : EIATTR_KPARAM_INFO
	.align		4
.L_9:
        /*0008*/ 	.byte	0x04, 0x17
        /*000a*/ 	.short	(.L_11 - .L_10)
.L_10:
        /*000c*/ 	.word	0x00000000
        /*0010*/ 	.short	0x0002
        /*0012*/ 	.short	0x0010
        /*0014*/ 	.byte	0x00, 0xf0, 0x11, 0x00


	//----- nvinfo : EIATTR_KPARAM_INFO
	.align		4
.L_11:
        /*0018*/ 	.byte	0x04, 0x17
        /*001a*/ 	.short	(.L_13 - .L_12)
.L_12:
        /*001c*/ 	.word	0x00000000
        /*0020*/ 	.short	0x0001
        /*0022*/ 	.short	0x0008
        /*0024*/ 	.byte	0x00, 0xf4, 0x21, 0x00


	//----- nvinfo : EIATTR_KPARAM_INFO
	.align		4
.L_13:
        /*0028*/ 	.byte	0x04, 0x17
        /*002a*/ 	.short	(.L_15 - .L_14)
.L_14:
        /*002c*/ 	.word	0x00000000
        /*0030*/ 	.short	0x0000
        /*0032*/ 	.short	0x0000
        /*0034*/ 	.byte	0x00, 0xf4, 0x21, 0x00


	//----- nvinfo : EIATTR_SPARSE_MMA_MASK
	.align		4
.L_15:
        /*0038*/ 	.byte	0x03, 0x50
        /*003a*/ 	.short	0x0000


	//----- nvinfo : EIATTR_MAXREG_COUNT
	.align		4
        /*003c*/ 	.byte	0x03, 0x1b
        /*003e*/ 	.short	0x00ff


	//----- nvinfo : EIATTR_EXIT_INSTR_OFFSETS
	.align		4
        /*0040*/ 	.byte	0x04, 0x1c
        /*0042*/ 	.short	(.L_17 - .L_16)


	//   ....[0]....
.L_16:
        /*0044*/ 	.word	0x00000160


	//   ....[1]....
        /*0048*/ 	.word	0x00000180


	//----- nvinfo : EIATTR_REQNTID
	.align		4
.L_17:
        /*004c*/ 	.byte	0x04, 0x10
        /*004e*/ 	.short	(.L_19 - .L_18)
.L_18:
        /*0050*/ 	.word	0x00000080
        /*0054*/ 	.word	0x00000001
        /*0058*/ 	.word	0x00000001


	//----- nvinfo : EIATTR_CRS_STACK_SIZE
	.align		4
.L_19:
        /*005c*/ 	.byte	0x04, 0x1e
        /*005e*/ 	.short	(.L_21 - .L_20)
.L_20:
        /*0060*/ 	.word	0x00000000


	//----- nvinfo : EIATTR_CBANK_PARAM_SIZE
	.align		4
.L_21:
        /*0064*/ 	.byte	0x03, 0x19
        /*0066*/ 	.short	0x0014


	//----- nvinfo : EIATTR_PARAM_CBANK
	.align		4
        /*0068*/ 	.byte	0x04, 0x0a
        /*006a*/ 	.short	(.L_23 - .L_22)
	.align		4
.L_22:
        /*006c*/ 	.word	index@(.nv.constant0.triton_poi_fused_leaky_relu_leaky_relu_backward_2)
        /*0070*/ 	.short	0x0210
        /*0072*/ 	.short	0x0014


	//----- nvinfo : EIATTR_SW_WAR
	.align		4
.L_23:
        /*0074*/ 	.byte	0x04, 0x36
        /*0076*/ 	.short	(.L_25 - .L_24)
.L_24:
        /*0078*/ 	.word	0x00000008
.L_25:


//--------------------- .nv.callgraph             --------------------------
	.section	.nv.callgraph,"",@"SHT_CUDA_CALLGRAPH"
	.align	4
	.sectionentsize	8
	.align		4
        /*0000*/ 	.word	0x00000000
	.align		4
        /*0004*/ 	.word	0xffffffff
	.align		4
        /*0008*/ 	.word	0x00000000
	.align		4
        /*000c*/ 	.word	0xfffffffe
	.align		4
        /*0010*/ 	.word	0x00000000
	.align		4
        /*0014*/ 	.word	0xfffffffd
	.align		4
        /*0018*/ 	.word	0x00000000
	.align		4
        /*001c*/ 	.word	0xfffffffc


//--------------------- .text.triton_poi_fused_leaky_relu_leaky_relu_backward_2 --------------------------
	.section	.text.triton_poi_fused_leaky_relu_leaky_relu_backward_2,"ax",@progbits
	.align	128
        .global         triton_poi_fused_leaky_relu_leaky_relu_backward_2
        .type           triton_poi_fused_leaky_relu_leaky_relu_backward_2,@function
        .size           triton_poi_fused_leaky_relu_leaky_relu_backward_2,(.L_x_3 - triton_poi_fused_leaky_relu_leaky_relu_backward_2)
        .other          triton_poi_fused_leaky_relu_leaky_relu_backward_2,@"STO_CUDA_ENTRY STV_DEFAULT"
triton_poi_fused_leaky_relu_leaky_relu_backward_2:
.text.triton_poi_fused_leaky_relu_leaky_relu_backward_2:
[----:B------:R-:W0:Y:S02]  /*0000*/  LDC R1, c[0x0][0x28] ;  /* 0x00000a00ff017b82 */ /* 0x000e240000000800 */
[----:B------:R-:W1:Y:S01]  /*0010*/  S2R R0, SR_TID.X ;  /* 0x0000000000007919 */ /* 0x000e620000002100 */
[----:B------:R-:W2:Y:S01]  /*0020*/  LDC.64 R2, c[0x0][0x210] ;  /* 0x00008400ff027b82 */ /* 0x000ea20000000a00 */
[----:B------:R-:W-:Y:S01]  /*0030*/  ULDC.64 UR4, c[0x0][0x208] ;  /* 0x0000820000047ab9 */ /* 0x000fe20000000a00 */
[----:B------:R-:W-:Y:S01]  /*0040*/  BSSY B0, `(.L_x_0) ;  /* 0x0000009000007945 */ /* 0x000fe20003800000 */
[----:B------:R-:W3:Y:S01]  /*0050*/  S2R R5, SR_CTAID.X ;  /* 0x0000000000057919 */ /* 0x000ee20000002500 */
[----:B-1----:R-:W-:-:S05]  /*0060*/  LOP3.LUT R0, R0, 0x7f, RZ, 0xc0, !PT ;  /* 0x0000007f00007812 */ /* 0x002fca00078ec0ff */
[----:B---3--:R-:W-:Y:S02]  /*0070*/  IMAD R5, R5, 0x80, R0 ;  /* 0x0000008005057824 */ /* 0x008fe400078e0200 */
[----:B------:R-:W-:Y:S02]  /*0080*/  IMAD.MOV.U32 R0, RZ, RZ, RZ ;  /* 0x000000ffff007224 */ /* 0x000fe400078e00ff */
[C---:B--2---:R-:W-:Y:S01]  /*0090*/  IMAD.WIDE R2, R5.reuse, 0x4, R2 ;  /* 0x0000000405027825 */ /* 0x044fe200078e0202 */
[----:B------:R-:W-:-:S13]  /*00a0*/  ISETP.GE.AND P0, PT, R5, 0x1800, PT ;  /* 0x000018000500780c */ /* 0x000fda0003f06270 */
[----:B------:R-:W-:Y:S05]  /*00b0*/  @P0 BRA `(.L_x_1) ;  /* 0x0000000000040947 */ /* 0x000fea0003800000 */
[----:B------:R1:W5:Y:S02]  /*00c0*/  LDG.E R0, desc[UR4][R2.64] ;  /* 0x0000000402007981 */ /* 0x000364000c1e1900 */
.L_x_1:
[----:B------:R-:W-:Y:S05]  /*00d0*/  BSYNC B0 ;  /* 0x0000000000007941 */ /* 0x000fea0003800000 */
.L_x_0:
[----:B-----5:R-:W-:Y:S01]  /*00e0*/  FSETP.GT.AND P1, PT, R0, RZ, PT ;  /* 0x000000ff0000720b */ /* 0x020fe20003f24000 */
[----:B------:R-:W-:-:S12]  /*00f0*/  ULDC.64 UR6, c[0x0][0x218] ;  /* 0x0000860000067ab9 */ /* 0x000fd80000000a00 */
[----:B------:R-:W-:Y:S01]  /*0100*/  @!P1 FMUL R0, R0, 0.20000000298023223877 ;  /* 0x3e4ccccd00009820 */ /* 0x000fe20000400000 */
[----:B------:R-:W-:-:S04]  /*0110*/  IADD3 R4, P1, R5, UR6, RZ ;  /* 0x0000000605047c10 */ /* 0x000fc8000ff3e0ff */
[----:B------:R-:W-:Y:S01]  /*0120*/  FSETP.GT.AND P2, PT, R0, RZ, PT ;  /* 0x000000ff0000720b */ /* 0x000fe20003f44000 */
[----:B------:R2:W-:Y:S01]  /*0130*/  @!P0 STG.E desc[UR4][R2.64], R0 ;  /* 0x0000000002008986 */ /* 0x0005e2000c101904 */
[----:B------:R-:W-:Y:S02]  /*0140*/  LEA.HI.X.SX32 R5, R5, UR7, 0x1, P1 ;  /* 0x0000000705057c11 */ /* 0x000fe400088f0eff */
[----:B------:R-:W-:Y:S01]  /*0150*/  SEL R7, RZ, 0x1, !P2 ;  /* 0x00000001ff077807 */ /* 0x000fe20005000000 */
[----:B------:R-:W-:Y:S08]  /*0160*/  @P0 EXIT ;  /* 0x000000000000094d */ /* 0x000ff00003800000 */
[----:B------:R-:W-:Y:S01]  /*0170*/  STG.E.U8 desc[UR4][R4.64], R7 ;  /* 0x0000000704007986 */ /* 0x000fe2000c101104 */
[----:B------:R-:W-:Y:S05]  /*0180*/  EXIT ;  /* 0x000000000000794d */ /* 0x000fea0003800000 */
.L_x_2:
[----:B------:R-:W-:-:S00]  /*0190*/  BRA `(.L_x_2) ;  /* 0xfffffffc00fc7947 */ /* 0x000fc0000383ffff */
[----:B------:R-:W-:-:S00]  /*01a0*/  NOP ;  /* 0x0000000000007918 */ /* 0x000fc00000000000 */
        /* <DEDUP_REMOVED lines=13> */
.L_x_3:


//--------------------- .nv.constant0.triton_poi_fused_leaky_relu_leaky_relu_backward_2 --------------------------
	.section	.nv.constant0.triton_poi_fused_leaky_relu_leaky_relu_backward_2,"a",@progbits
	.sectionflags	@""
	.align	4
.nv.constant0.triton_poi_fused_leaky_relu_leaky_relu_backward_2:
	.zero		548
